//
// Generated by NVIDIA NVVM Compiler
//
// Compiler Build ID: CL-36424714
// Cuda compilation tools, release 13.0, V13.0.88
// Based on NVVM 20.0.0
//

.version 9.0
.target sm_100
.address_size 64

	// .globl	_Z8FindMax4PfS_i

.visible .entry _Z8FindMax4PfS_i(
	.param .u64 .ptr .align 1 _Z8FindMax4PfS_i_param_0,
	.param .u64 .ptr .align 1 _Z8FindMax4PfS_i_param_1,
	.param .u32 _Z8FindMax4PfS_i_param_2
)
{
	.reg .pred 	%p<5>;
	.reg .b32 	%r<19>;
	.reg .b32 	%f<8>;
	.reg .b64 	%rd<14>;

	ld.param.u64 	%rd1, [_Z8FindMax4PfS_i_param_0];
	ld.param.u64 	%rd2, [_Z8FindMax4PfS_i_param_1];
	ld.param.u32 	%r4, [_Z8FindMax4PfS_i_param_2];
	mov.u32 	%r5, %ctaid.x;
	mov.u32 	%r6, %ntid.x;
	mov.u32 	%r7, %tid.x;
	mad.lo.s32 	%r1, %r5, %r6, %r7;
	mov.u32 	%r8, %ctaid.y;
	mov.u32 	%r9, %ntid.y;
	mov.u32 	%r10, %tid.y;
	mad.lo.s32 	%r11, %r8, %r9, %r10;
	max.s32 	%r12, %r1, %r11;
	setp.ge.s32 	%p1, %r12, %r4;
	@%p1 bra 	$L__BB0_2;
	cvta.to.global.u64 	%rd3, %rd1;
	cvta.to.global.u64 	%rd4, %rd2;
	mad.lo.s32 	%r13, %r4, %r11, %r1;
	mul.lo.s32 	%r14, %r1, %r11;
	shr.u32 	%r15, %r4, 1;
	mul.lo.s32 	%r16, %r4, %r4;
	mul.wide.s32 	%rd5, %r14, 4;
	add.s64 	%rd6, %rd3, %rd5;
	ld.global.f32 	%f1, [%rd6];
	mul.wide.u32 	%rd7, %r15, 4;
	add.s64 	%rd8, %rd6, %rd7;
	ld.global.f32 	%f2, [%rd8];
	setp.gt.f32 	%p2, %f1, %f2;
	selp.f32 	%f3, %f1, %f2, %p2;
	shl.b32 	%r17, %r16, 1;
	and.b32  	%r18, %r17, -8;
	cvt.u64.u32 	%rd9, %r18;
	add.s64 	%rd10, %rd6, %rd9;
	ld.global.f32 	%f4, [%rd10];
	add.s64 	%rd11, %rd10, %rd7;
	ld.global.f32 	%f5, [%rd11];
	setp.gt.f32 	%p3, %f4, %f5;
	selp.f32 	%f6, %f4, %f5, %p3;
	setp.gt.f32 	%p4, %f3, %f6;
	selp.f32 	%f7, %f3, %f6, %p4;
	mul.wide.s32 	%rd12, %r13, 4;
	add.s64 	%rd13, %rd4, %rd12;
	st.global.f32 	[%rd13], %f7;
$L__BB0_2:
	ret;

}


// ===== COMPILED SASS (sm_100) =====

	.target	sm_100

	.elftype	@"ET_EXEC"


//--------------------- .note.nv.tkinfo           --------------------------
	.section	.note.nv.tkinfo,"",@"SHT_NOTE"
	.sectionflags	@"SHF_NOTE_NV_TKINFO"
	.tkinfo
        /*0018*/ 	.word	0x00000002
        /*0030*/ 	.string	""
        /*0030*/ 	.string	"ptxas"
        /*0030*/ 	.string	"Cuda compilation tools, release 13.0, V13.0.88"
        /*0030*/ 	.string	"Build cuda_13.0.r13.0/compiler.36424714_0"
        /*0030*/ 	.string	"-arch sm_100 -m 64 "



//--------------------- .note.nv.cuinfo           --------------------------
	.section	.note.nv.cuinfo,"",@"SHT_NOTE"
	.sectionflags	@"SHF_NOTE_NV_CUINFO"
        /*0018*/ 	.short	0x0002
        /*001a*/ 	.short	0x0064
        /*001c*/ 	.short	0x0082
	.zero		2


//--------------------- .nv.info                  --------------------------
	.section	.nv.info,"",@"SHT_CUDA_INFO"
	.align	4


	//----- nvinfo : EIATTR_REGCOUNT
	.align		4
        /*0000*/ 	.byte	0x04, 0x2f
        /*0002*/ 	.short	(.L_1 - .L_0)
	.align		4
.L_0:
        /*0004*/ 	.word	index@(_Z8FindMax4PfS_i)
        /*0008*/ 	.word	0x00000012


	//----- nvinfo : EIATTR_FRAME_SIZE
	.align		4
.L_1:
        /*000c*/ 	.byte	0x04, 0x11
        /*000e*/ 	.short	(.L_3 - .L_2)
	.align		4
.L_2:
        /*0010*/ 	.word	index@(_Z8FindMax4PfS_i)
        /*0014*/ 	.word	0x00000000


	//----- nvinfo : EIATTR_MIN_STACK_SIZE
	.align		4
.L_3:
        /*0018*/ 	.byte	0x04, 0x12
        /*001a*/ 	.short	(.L_5 - .L_4)
	.align		4
.L_4:
        /*001c*/ 	.word	index@(_Z8FindMax4PfS_i)
        /*0020*/ 	.word	0x00000000
.L_5:


//--------------------- .nv.compat                --------------------------
	.section	.nv.compat,"",@"SHT_CUDA_COMPAT_INFO"
	.align	4
        /*0000*/ 	.byte	0x02, 0x09, 0x00, 0x00, 0x02, 0x02, 0x01, 0x00, 0x02, 0x05, 0x05, 0x00, 0x03, 0x07, 0x01, 0x01
        /*0010*/ 	.byte	0x02, 0x03, 0x00, 0x00, 0x02, 0x06, 0x01, 0x00, 0x04, 0x0b, 0x08, 0x00, 0x09, 0x00, 0x00, 0x00
        /*0020*/ 	.byte	0x00, 0x00, 0x00, 0x00


//--------------------- .nv.info._Z8FindMax4PfS_i --------------------------
	.section	.nv.info._Z8FindMax4PfS_i,"",@"SHT_CUDA_INFO"
	.sectionflags	@""
	.align	4


	//----- nvinfo : EIATTR_CUDA_API_VERSION
	.align		4
        /*0000*/ 	.byte	0x04, 0x37
        /*0002*/ 	.short	(.L_7 - .L_6)
.L_6:
        /*0004*/ 	.word	0x00000082


	//----- nvinfo : EIATTR_KPARAM_INFO
	.align		4
.L_7:
        /*0008*/ 	.byte	0x04, 0x17
        /*000a*/ 	.short	(.L_9 - .L_8)
.L_8:
        /*000c*/ 	.word	0x00000000
        /*0010*/ 	.short	0x0002
        /*0012*/ 	.short	0x0010
        /*0014*/ 	.byte	0x00, 0xf0, 0x11, 0x00


	//----- nvinfo : EIATTR_KPARAM_INFO
	.align		4
.L_9:
        /*0018*/ 	.byte	0x04, 0x17
        /*001a*/ 	.short	(.L_11 - .L_10)
.L_10:
        /*001c*/ 	.word	0x00000000
        /*0020*/ 	.short	0x0001
        /*0022*/ 	.short	0x0008
        /*0024*/ 	.byte	0x00, 0xf5, 0x21, 0x00


	//----- nvinfo : EIATTR_KPARAM_INFO
	.align		4
.L_11:
        /*0028*/ 	.byte	0x04, 0x17
        /*002a*/ 	.short	(.L_13 - .L_12)
.L_12:
        /*002c*/ 	.word	0x00000000
        /*0030*/ 	.short	0x0000
        /*0032*/ 	.short	0x0000
        /*0034*/ 	.byte	0x00, 0xf5, 0x21, 0x00


	//----- nvinfo : EIATTR_SPARSE_MMA_MASK
	.align		4
.L_13:
        /*0038*/ 	.byte	0x03, 0x50
        /*003a*/ 	.short	0x0000


	//----- nvinfo : EIATTR_MAXREG_COUNT
	.align		4
        /*003c*/ 	.byte	0x03, 0x1b
        /*003e*/ 	.short	0x00ff


	//----- nvinfo : EIATTR_MERCURY_ISA_VERSION
	.align		4
        /*0040*/ 	.byte	0x03, 0x5f
        /*0042*/ 	.short	0x0101


	//----- nvinfo : EIATTR_VRC_CTA_INIT_COUNT
	.align		4
        /*0044*/ 	.byte	0x02, 0x4a
	.zero		1
	.zero		1


	//----- nvinfo : EIATTR_EXIT_INSTR_OFFSETS
	.align		4
        /*0048*/ 	.byte	0x04, 0x1c
        /*004a*/ 	.short	(.L_15 - .L_14)


	//   ....[0]....
.L_14:
        /*004c*/ 	.word	0x000000c0


	//   ....[1]....
        /*0050*/ 	.word	0x00000270


	//----- nvinfo : EIATTR_CBANK_PARAM_SIZE
	.align		4
.L_15:
        /*0054*/ 	.byte	0x03, 0x19
        /*0056*/ 	.short	0x0014


	//----- nvinfo : EIATTR_PARAM_CBANK
	.align		4
        /*0058*/ 	.byte	0x04, 0x0a
        /*005a*/ 	.short	(.L_17 - .L_16)
	.align		4
.L_16:
        /*005c*/ 	.word	index@(.nv.constant0._Z8FindMax4PfS_i)
        /*0060*/ 	.short	0x0380
        /*0062*/ 	.short	0x0014


	//----- nvinfo : EIATTR_SW_WAR
	.align		4
.L_17:
        /*0064*/ 	.byte	0x04, 0x36
        /*0066*/ 	.short	(.L_19 - .L_18)
.L_18:
        /*0068*/ 	.word	0x00000008
.L_19:


//--------------------- .nv.callgraph             --------------------------
	.section	.nv.callgraph,"",@"SHT_CUDA_CALLGRAPH"
	.align	4
	.sectionentsize	8
	.align		4
        /*0000*/ 	.word	0x00000000
	.align		4
        /*0004*/ 	.word	0xffffffff
	.align		4
        /*0008*/ 	.word	0x00000000
	.align		4
        /*000c*/ 	.word	0xfffffffe
	.align		4
        /*0010*/ 	.word	0x00000000
	.align		4
        /*0014*/ 	.word	0xfffffffd
	.align		4
        /*0018*/ 	.word	0x00000000
	.align		4
        /*001c*/ 	.word	0xfffffffc


//--------------------- .text._Z8FindMax4PfS_i    --------------------------
	.section	.text._Z8FindMax4PfS_i,"ax",@progbits
	.align	128
        .global         _Z8FindMax4PfS_i
        .type           _Z8FindMax4PfS_i,@function
        .size           _Z8FindMax4PfS_i,(.L_x_1 - _Z8FindMax4PfS_i)
        .other          _Z8FindMax4PfS_i,@"STO_CUDA_ENTRY STV_DEFAULT"
_Z8FindMax4PfS_i:
.text._Z8FindMax4PfS_i:
[----:B------:R-:W-:Y:S01]  /*0000*/  LDC R1, c[0x0][0x37c] ;  /* 0x0000df00ff017b82 */ /* 0x000fe20000000800 */
[----:B------:R-:W0:Y:S07]  /*0010*/  S2R R2, SR_TID.X ;  /* 0x0000000000027919 */ /* 0x000e2e0000002100 */
[----:B------:R-:W0:Y:S01]  /*0020*/  LDC R13, c[0x0][0x360] ;  /* 0x0000d800ff0d7b82 */ /* 0x000e220000000800 */
[----:B------:R-:W1:Y:S07]  /*0030*/  S2R R3, SR_TID.Y ;  /* 0x0000000000037919 */ /* 0x000e6e0000002200 */
[----:B------:R-:W0:Y:S08]  /*0040*/  S2UR UR4, SR_CTAID.X ;  /* 0x00000000000479c3 */ /* 0x000e300000002500 */
[----:B------:R-:W1:Y:S08]  /*0050*/  S2UR UR5, SR_CTAID.Y ;  /* 0x00000000000579c3 */ /* 0x000e700000002600 */
[----:B------:R-:W1:Y:S08]  /*0060*/  LDC R12, c[0x0][0x364] ;  /* 0x0000d900ff0c7b82 */ /* 0x000e700000000800 */
[----:B------:R-:W2:Y:S01]  /*0070*/  LDC R0, c[0x0][0x390] ;  /* 0x0000e400ff007b82 */ /* 0x000ea20000000800 */
[----:B0-----:R-:W-:-:S02]  /*0080*/  IMAD R13, R13, UR4, R2 ;  /* 0x000000040d0d7c24 */ /* 0x001fc4000f8e0202 */
[----:B-1----:R-:W-:-:S05]  /*0090*/  IMAD R12, R12, UR5, R3 ;  /* 0x000000050c0c7c24 */ /* 0x002fca000f8e0203 */
[----:B------:R-:W-:-:S04]  /*00a0*/  VIMNMX R3, PT, PT, R13, R12, !PT ;  /* 0x0000000c0d037248 */ /* 0x000fc80007fe0100 */
[----:B--2---:R-:W-:-:S13]  /*00b0*/  ISETP.GE.AND P0, PT, R3, R0, PT ;  /* 0x000000000300720c */ /* 0x004fda0003f06270 */
[----:B------:R-:W-:Y:S05]  /*00c0*/  @P0 EXIT ;  /* 0x000000000000094d */ /* 0x000fea0003800000 */
[----:B------:R-:W0:Y:S01]  /*00d0*/  LDC.64 R2, c[0x0][0x380] ;  /* 0x0000e000ff027b82 */ /* 0x000e220000000a00 */
[----:B------:R-:W-:Y:S01]  /*00e0*/  IMAD R4, R0, R0, RZ ;  /* 0x0000000000047224 */ /* 0x000fe200078e02ff */
[----:B------:R-:W1:Y:S01]  /*00f0*/  LDCU.64 UR4, c[0x0][0x358] ;  /* 0x00006b00ff0477ac */ /* 0x000e620008000a00 */
[----:B------:R-:W-:Y:S01]  /*0100*/  IMAD R5, R13, R12, RZ ;  /* 0x0000000c0d057224 */ /* 0x000fe200078e02ff */
[----:B------:R-:W-:Y:S01]  /*0110*/  SHF.R.U32.HI R9, RZ, 0x1, R0 ;  /* 0x00000001ff097819 */ /* 0x000fe20000011600 */
[----:B------:R-:W-:-:S03]  /*0120*/  IMAD.SHL.U32 R4, R4, 0x2, RZ ;  /* 0x0000000204047824 */ /* 0x000fc600078e00ff */
[----:B------:R-:W2:Y:S02]  /*0130*/  LDC.64 R10, c[0x0][0x388] ;  /* 0x0000e200ff0a7b82 */ /* 0x000ea40000000a00 */
[----:B------:R-:W-:Y:S01]  /*0140*/  LOP3.LUT R7, R4, 0xfffffff8, RZ, 0xc0, !PT ;  /* 0xfffffff804077812 */ /* 0x000fe200078ec0ff */
[----:B0-----:R-:W-:-:S03]  /*0150*/  IMAD.WIDE R2, R5, 0x4, R2 ;  /* 0x0000000405027825 */ /* 0x001fc600078e0202 */
[----:B------:R-:W-:Y:S01]  /*0160*/  IADD3 R6, P0, PT, R2, R7, RZ ;  /* 0x0000000702067210 */ /* 0x000fe20007f1e0ff */
[C---:B------:R-:W-:Y:S02]  /*0170*/  IMAD.WIDE.U32 R4, R9.reuse, 0x4, R2 ;  /* 0x0000000409047825 */ /* 0x040fe400078e0002 */
[----:B-1----:R-:W3:Y:S02]  /*0180*/  LDG.E R2, desc[UR4][R2.64] ;  /* 0x0000000402027981 */ /* 0x002ee4000c1e1900 */
[----:B------:R-:W-:Y:S02]  /*0190*/  IMAD.X R7, RZ, RZ, R3, P0 ;  /* 0x000000ffff077224 */ /* 0x000fe400000e0603 */
[----:B------:R-:W3:Y:S01]  /*01a0*/  LDG.E R5, desc[UR4][R4.64] ;  /* 0x0000000404057981 */ /* 0x000ee2000c1e1900 */
[----:B------:R-:W-:-:S03]  /*01b0*/  IMAD.WIDE.U32 R8, R9, 0x4, R6 ;  /* 0x0000000409087825 */ /* 0x000fc600078e0006 */
[----:B------:R-:W4:Y:S04]  /*01c0*/  LDG.E R6, desc[UR4][R6.64] ;  /* 0x0000000406067981 */ /* 0x000f28000c1e1900 */
[----:B------:R-:W4:Y:S01]  /*01d0*/  LDG.E R9, desc[UR4][R8.64] ;  /* 0x0000000408097981 */ /* 0x000f22000c1e1900 */
[----:B------:R-:W-:Y:S01]  /*01e0*/  IMAD R13, R12, R0, R13 ;  /* 0x000000000c0d7224 */ /* 0x000fe200078e020d */
[----:B---3--:R-:W-:-:S04]  /*01f0*/  FSETP.GT.AND P0, PT, R2, R5, PT ;  /* 0x000000050200720b */ /* 0x008fc80003f04000 */
[----:B------:R-:W-:Y:S02]  /*0200*/  FSEL R14, R2, R5, P0 ;  /* 0x00000005020e7208 */ /* 0x000fe40000000000 */
[----:B----4-:R-:W-:-:S04]  /*0210*/  FSETP.GT.AND P1, PT, R6, R9, PT ;  /* 0x000000090600720b */ /* 0x010fc80003f24000 */
[----:B------:R-:W-:-:S04]  /*0220*/  FSEL R15, R6, R9, P1 ;  /* 0x00000009060f7208 */ /* 0x000fc80000800000 */
[----:B------:R-:W-:Y:S01]  /*0230*/  FSETP.GT.AND P0, PT, R14, R15, PT ;  /* 0x0000000f0e00720b */ /* 0x000fe20003f04000 */
[----:B--2---:R-:W-:-:S03]  /*0240*/  IMAD.WIDE R2, R13, 0x4, R10 ;  /* 0x000000040d027825 */ /* 0x004fc600078e020a */
[----:B------:R-:W-:-:S05]  /*0250*/  FSEL R15, R14, R15, P0 ;  /* 0x0000000f0e0f7208 */ /* 0x000fca0000000000 */
[----:B------:R-:W-:Y:S01]  /*0260*/  STG.E desc[UR4][R2.64], R15 ;  /* 0x0000000f02007986 */ /* 0x000fe2000c101904 */
[----:B------:R-:W-:Y:S05]  /*0270*/  EXIT ;  /* 0x000000000000794d */ /* 0x000fea0003800000 */
.L_x_0:
[----:B------:R-:W-:-:S00]  /*0280*/  BRA `(.L_x_0) ;  /* 0xfffffffc00fc7947 */ /* 0x000fc0000383ffff */
[----:B------:R-:W-:-:S00]  /*0290*/  NOP ;  /* 0x0000000000007918 */ /* 0x000fc00000000000 */
        /* <DEDUP_REMOVED lines=14> */
.L_x_1:


//--------------------- .nv.shared.reserved.0     --------------------------
	.section	.nv.shared.reserved.0,"aw",@nobits
	.weak		__nv_reservedSMEM_offset_0_alias
	.size		__nv_reservedSMEM_offset_0_alias, 0, 64
	.other		__nv_reservedSMEM_offset_0_alias,@"STO_CUDA_RESERVED_SHARED STV_DEFAULT"
__nv_reservedSMEM_offset_0_alias:
	.zero		0
	.zero		64


//--------------------- .nv.constant0._Z8FindMax4PfS_i --------------------------
	.section	.nv.constant0._Z8FindMax4PfS_i,"a",@progbits
	.sectionflags	@""
	.align	4
.nv.constant0._Z8FindMax4PfS_i:
	.zero		916


//--------------------- SYMBOLS --------------------------

	.type		.nv.reservedSmem.offset0,@object
	.size		.nv.reservedSmem.offset0,0x4
